//
// Generated by NVIDIA NVVM Compiler
//
// Compiler Build ID: CL-36424714
// Cuda compilation tools, release 13.0, V13.0.88
// Based on NVVM 20.0.0
//

.version 9.0
.target sm_100
.address_size 64

	// .globl	_Z12print_kernelPPiii
.extern .func  (.param .b32 func_retval0) vprintf
(
	.param .b64 vprintf_param_0,
	.param .b64 vprintf_param_1
)
;
.global .align 1 .b8 $str[26] = {116, 104, 114, 101, 97, 100, 73, 100, 120, 46, 120, 32, 45, 32, 37, 100, 44, 32, 80, 116, 114, 32, 37, 112, 10};

.visible .entry _Z12print_kernelPPiii(
	.param .u64 .ptr .align 1 _Z12print_kernelPPiii_param_0,
	.param .u32 _Z12print_kernelPPiii_param_1,
	.param .u32 _Z12print_kernelPPiii_param_2
)
{
	.local .align 16 .b8 	__local_depot0[16];
	.reg .b64 	%SP;
	.reg .b64 	%SPL;
	.reg .pred 	%p<2>;
	.reg .b32 	%r<5>;
	.reg .b64 	%rd<10>;

	mov.u64 	%SPL, __local_depot0;
	cvta.local.u64 	%SP, %SPL;
	ld.param.u64 	%rd1, [_Z12print_kernelPPiii_param_0];
	ld.param.u32 	%r2, [_Z12print_kernelPPiii_param_1];
	mov.u32 	%r1, %tid.x;
	setp.ge.u32 	%p1, %r1, %r2;
	@%p1 bra 	$L__BB0_2;
	add.u64 	%rd2, %SP, 0;
	add.u64 	%rd3, %SPL, 0;
	cvta.to.global.u64 	%rd4, %rd1;
	mul.wide.u32 	%rd5, %r1, 8;
	add.s64 	%rd6, %rd4, %rd5;
	ld.global.u64 	%rd7, [%rd6];
	st.local.u32 	[%rd3], %r1;
	st.local.u64 	[%rd3+8], %rd7;
	mov.u64 	%rd8, $str;
	cvta.global.u64 	%rd9, %rd8;
	{ // callseq 0, 0
	.param .b64 param0;
	st.param.b64 	[param0], %rd9;
	.param .b64 param1;
	st.param.b64 	[param1], %rd2;
	.param .b32 retval0;
	call.uni (retval0), 
	vprintf, 
	(
	param0, 
	param1
	);
	ld.param.b32 	%r3, [retval0];
	} // callseq 0
$L__BB0_2:
	ret;

}


// ===== COMPILED SASS (sm_100) =====

	.target	sm_100

	.elftype	@"ET_EXEC"


//--------------------- .note.nv.tkinfo           --------------------------
	.section	.note.nv.tkinfo,"",@"SHT_NOTE"
	.sectionflags	@"SHF_NOTE_NV_TKINFO"
	.tkinfo
        /*0018*/ 	.word	0x00000002
        /*0030*/ 	.string	""
        /*0030*/ 	.string	"ptxas"
        /*0030*/ 	.string	"Cuda compilation tools, release 13.0, V13.0.88"
        /*0030*/ 	.string	"Build cuda_13.0.r13.0/compiler.36424714_0"
        /*0030*/ 	.string	"-arch sm_100 -m 64 "



//--------------------- .note.nv.cuinfo           --------------------------
	.section	.note.nv.cuinfo,"",@"SHT_NOTE"
	.sectionflags	@"SHF_NOTE_NV_CUINFO"
        /*0018*/ 	.short	0x0002
        /*001a*/ 	.short	0x0064
        /*001c*/ 	.short	0x0082
	.zero		2


//--------------------- .nv.info                  --------------------------
	.section	.nv.info,"",@"SHT_CUDA_INFO"
	.align	4


	//----- nvinfo : EIATTR_REGCOUNT
	.align		4
        /*0000*/ 	.byte	0x04, 0x2f
        /*0002*/ 	.short	(.L_2 - .L_1)
	.align		4
.L_1:
        /*0004*/ 	.word	index@(_Z12print_kernelPPiii)
        /*0008*/ 	.word	0x00000018


	//----- nvinfo : EIATTR_FRAME_SIZE
	.align		4
.L_2:
        /*000c*/ 	.byte	0x04, 0x11
        /*000e*/ 	.short	(.L_4 - .L_3)
	.align		4
.L_3:
        /*0010*/ 	.word	index@(_Z12print_kernelPPiii)
        /*0014*/ 	.word	0x00000010


	//----- nvinfo : EIATTR_MIN_STACK_SIZE
	.align		4
.L_4:
        /*0018*/ 	.byte	0x04, 0x12
        /*001a*/ 	.short	(.L_6 - .L_5)
	.align		4
.L_5:
        /*001c*/ 	.word	index@(_Z12print_kernelPPiii)
        /*0020*/ 	.word	0x00000010
.L_6:


//--------------------- .nv.compat                --------------------------
	.section	.nv.compat,"",@"SHT_CUDA_COMPAT_INFO"
	.align	4
        /*0000*/ 	.byte	0x02, 0x09, 0x00, 0x00, 0x02, 0x02, 0x01, 0x00, 0x02, 0x05, 0x05, 0x00, 0x03, 0x07, 0x01, 0x01
        /*0010*/ 	.byte	0x02, 0x03, 0x00, 0x00, 0x02, 0x06, 0x01, 0x00, 0x04, 0x0b, 0x08, 0x00, 0x09, 0x00, 0x00, 0x00
        /*0020*/ 	.byte	0x00, 0x00, 0x00, 0x00


//--------------------- .nv.info._Z12print_kernelPPiii --------------------------
	.section	.nv.info._Z12print_kernelPPiii,"",@"SHT_CUDA_INFO"
	.sectionflags	@""
	.align	4


	//----- nvinfo : EIATTR_CUDA_API_VERSION
	.align		4
        /*0000*/ 	.byte	0x04, 0x37
        /*0002*/ 	.short	(.L_8 - .L_7)
.L_7:
        /*0004*/ 	.word	0x00000082


	//----- nvinfo : EIATTR_KPARAM_INFO
	.align		4
.L_8:
        /*0008*/ 	.byte	0x04, 0x17
        /*000a*/ 	.short	(.L_10 - .L_9)
.L_9:
        /*000c*/ 	.word	0x00000000
        /*0010*/ 	.short	0x0002
        /*0012*/ 	.short	0x000c
        /*0014*/ 	.byte	0x00, 0xf0, 0x11, 0x00


	//----- nvinfo : EIATTR_KPARAM_INFO
	.align		4
.L_10:
        /*0018*/ 	.byte	0x04, 0x17
        /*001a*/ 	.short	(.L_12 - .L_11)
.L_11:
        /*001c*/ 	.word	0x00000000
        /*0020*/ 	.short	0x0001
        /*0022*/ 	.short	0x0008
        /*0024*/ 	.byte	0x00, 0xf0, 0x11, 0x00


	//----- nvinfo : EIATTR_KPARAM_INFO
	.align		4
.L_12:
        /*0028*/ 	.byte	0x04, 0x17
        /*002a*/ 	.short	(.L_14 - .L_13)
.L_13:
        /*002c*/ 	.word	0x00000000
        /*0030*/ 	.short	0x0000
        /*0032*/ 	.short	0x0000
        /*0034*/ 	.byte	0x00, 0xf5, 0x21, 0x00


	//----- nvinfo : EIATTR_SPARSE_MMA_MASK
	.align		4
.L_14:
        /*0038*/ 	.byte	0x03, 0x50
        /*003a*/ 	.short	0x0000


	//----- nvinfo : EIATTR_MAXREG_COUNT
	.align		4
        /*003c*/ 	.byte	0x03, 0x1b
        /*003e*/ 	.short	0x00ff


	//----- nvinfo : EIATTR_EXTERNS
	.align		4
        /*0040*/ 	.byte	0x04, 0x0f
        /*0042*/ 	.short	(.L_16 - .L_15)


	//   ....[0]....
	.align		4
.L_15:
        /*0044*/ 	.word	index@(vprintf)


	//----- nvinfo : EIATTR_MERCURY_ISA_VERSION
	.align		4
.L_16:
        /*0048*/ 	.byte	0x03, 0x5f
        /*004a*/ 	.short	0x0101


	//----- nvinfo : EIATTR_VRC_CTA_INIT_COUNT
	.align		4
        /*004c*/ 	.byte	0x02, 0x4a
	.zero		1
	.zero		1


	//----- nvinfo : EIATTR_SYSCALL_OFFSETS
	.align		4
        /*0050*/ 	.byte	0x04, 0x46
        /*0052*/ 	.short	(.L_18 - .L_17)


	//   ....[0]....
.L_17:
        /*0054*/ 	.word	0x00000160


	//----- nvinfo : EIATTR_EXIT_INSTR_OFFSETS
	.align		4
.L_18:
        /*0058*/ 	.byte	0x04, 0x1c
        /*005a*/ 	.short	(.L_20 - .L_19)


	//   ....[0]....
.L_19:
        /*005c*/ 	.word	0x00000090


	//   ....[1]....
        /*0060*/ 	.word	0x00000170


	//----- nvinfo : EIATTR_CRS_STACK_SIZE
	.align		4
.L_20:
        /*0064*/ 	.byte	0x04, 0x1e
        /*0066*/ 	.short	(.L_22 - .L_21)
.L_21:
        /*0068*/ 	.word	0x00000000


	//----- nvinfo : EIATTR_CBANK_PARAM_SIZE
	.align		4
.L_22:
        /*006c*/ 	.byte	0x03, 0x19
        /*006e*/ 	.short	0x0010


	//----- nvinfo : EIATTR_PARAM_CBANK
	.align		4
        /*0070*/ 	.byte	0x04, 0x0a
        /*0072*/ 	.short	(.L_24 - .L_23)
	.align		4
.L_23:
        /*0074*/ 	.word	index@(.nv.constant0._Z12print_kernelPPiii)
        /*0078*/ 	.short	0x0380
        /*007a*/ 	.short	0x0010


	//----- nvinfo : EIATTR_SW_WAR
	.align		4
.L_24:
        /*007c*/ 	.byte	0x04, 0x36
        /*007e*/ 	.short	(.L_26 - .L_25)
.L_25:
        /*0080*/ 	.word	0x00000008
.L_26:


//--------------------- .nv.callgraph             --------------------------
	.section	.nv.callgraph,"",@"SHT_CUDA_CALLGRAPH"
	.align	4
	.sectionentsize	8
	.align		4
        /*0000*/ 	.word	0x00000000
	.align		4
        /*0004*/ 	.word	0xffffffff
	.align		4
        /*0008*/ 	.word	index@(_Z12print_kernelPPiii)
	.align		4
        /*000c*/ 	.word	index@(vprintf)
	.align		4
        /*0010*/ 	.word	0x00000000
	.align		4
        /*0014*/ 	.word	0xfffffffe
	.align		4
        /*0018*/ 	.word	0x00000000
	.align		4
        /*001c*/ 	.word	0xfffffffd
	.align		4
        /*0020*/ 	.word	0x00000000
	.align		4
        /*0024*/ 	.word	0xfffffffc


//--------------------- .nv.constant4             --------------------------
	.section	.nv.constant4,"a",@progbits
	.align	8
	.align		8
.nv.constant4:
        /*0000*/ 	.dword	vprintf
	.align		8
        /*0008*/ 	.dword	$str


//--------------------- .text._Z12print_kernelPPiii --------------------------
	.section	.text._Z12print_kernelPPiii,"ax",@progbits
	.align	128
        .global         _Z12print_kernelPPiii
        .type           _Z12print_kernelPPiii,@function
        .size           _Z12print_kernelPPiii,(.L_x_2 - _Z12print_kernelPPiii)
        .other          _Z12print_kernelPPiii,@"STO_CUDA_ENTRY STV_DEFAULT"
_Z12print_kernelPPiii:
.text._Z12print_kernelPPiii:
[----:B------:R-:W0:Y:S01]  /*0000*/  LDC R1, c[0x0][0x37c] ;  /* 0x0000df00ff017b82 */ /* 0x000e220000000800 */
[----:B------:R-:W1:Y:S01]  /*0010*/  S2R R10, SR_TID.X ;  /* 0x00000000000a7919 */ /* 0x000e620000002100 */
[----:B------:R-:W1:Y:S01]  /*0020*/  LDCU UR6, c[0x0][0x388] ;  /* 0x00007100ff0677ac */ /* 0x000e620008000800 */
[----:B0-----:R-:W-:Y:S01]  /*0030*/  VIADD R1, R1, 0xfffffff0 ;  /* 0xfffffff001017836 */ /* 0x001fe20000000000 */
[----:B------:R-:W0:Y:S01]  /*0040*/  LDCU UR4, c[0x0][0x2f8] ;  /* 0x00005f00ff0477ac */ /* 0x000e220008000800 */
[----:B------:R-:W2:Y:S03]  /*0050*/  LDCU UR5, c[0x0][0x2fc] ;  /* 0x00005f80ff0577ac */ /* 0x000ea60008000800 */
[----:B0-----:R-:W-:-:S05]  /*0060*/  IADD3 R6, P1, PT, R1, UR4, RZ ;  /* 0x0000000401067c10 */ /* 0x001fca000ff3e0ff */
[----:B--2---:R-:W-:Y:S01]  /*0070*/  IMAD.X R7, RZ, RZ, UR5, P1 ;  /* 0x00000005ff077e24 */ /* 0x004fe200088e06ff */
[----:B-1----:R-:W-:-:S13]  /*0080*/  ISETP.GE.U32.AND P0, PT, R10, UR6, PT ;  /* 0x000000060a007c0c */ /* 0x002fda000bf06070 */
[----:B------:R-:W-:Y:S05]  /*0090*/  @P0 EXIT ;  /* 0x000000000000094d */ /* 0x000fea0003800000 */
[----:B------:R-:W0:Y:S01]  /*00a0*/  LDC.64 R2, c[0x0][0x380] ;  /* 0x0000e000ff027b82 */ /* 0x000e220000000a00 */
[----:B------:R-:W1:Y:S01]  /*00b0*/  LDCU.64 UR4, c[0x0][0x358] ;  /* 0x00006b00ff0477ac */ /* 0x000e620008000a00 */
[----:B0-----:R-:W-:-:S06]  /*00c0*/  IMAD.WIDE.U32 R2, R10, 0x8, R2 ;  /* 0x000000080a027825 */ /* 0x001fcc00078e0002 */
[----:B-1----:R-:W2:Y:S01]  /*00d0*/  LDG.E.64 R2, desc[UR4][R2.64] ;  /* 0x0000000402027981 */ /* 0x002ea2000c1e1b00 */
[----:B------:R-:W-:Y:S01]  /*00e0*/  MOV R0, 0x0 ;  /* 0x0000000000007802 */ /* 0x000fe20000000f00 */
[----:B------:R-:W0:Y:S02]  /*00f0*/  LDCU.64 UR4, c[0x4][0x8] ;  /* 0x01000100ff0477ac */ /* 0x000e240008000a00 */
[----:B------:R1:W-:Y:S01]  /*0100*/  STL [R1], R10 ;  /* 0x0000000a01007387 */ /* 0x0003e20000100800 */
[----:B------:R1:W3:Y:S01]  /*0110*/  LDC.64 R8, c[0x4][R0] ;  /* 0x0100000000087b82 */ /* 0x0002e20000000a00 */
[----:B0-----:R-:W-:Y:S01]  /*0120*/  MOV R4, UR4 ;  /* 0x0000000400047c02 */ /* 0x001fe20008000f00 */
[----:B------:R-:W-:Y:S01]  /*0130*/  IMAD.U32 R5, RZ, RZ, UR5 ;  /* 0x00000005ff057e24 */ /* 0x000fe2000f8e00ff */
[----:B--23--:R1:W-:Y:S06]  /*0140*/  STL.64 [R1+0x8], R2 ;  /* 0x0000080201007387 */ /* 0x00c3ec0000100a00 */
[----:B------:R-:W-:-:S07]  /*0150*/  LEPC R20, `(.L_x_0) ;  /* 0x000000001014794e */ /* 0x000fce0000000000 */
[----:B-1----:R-:W-:Y:S05]  /*0160*/  CALL.ABS.NOINC R8 ;  /* 0x0000000008007343 */ /* 0x002fea0003c00000 */
.L_x_0:
[----:B------:R-:W-:Y:S05]  /*0170*/  EXIT ;  /* 0x000000000000794d */ /* 0x000fea0003800000 */
.L_x_1:
[----:B------:R-:W-:-:S00]  /*0180*/  BRA `(.L_x_1) ;  /* 0xfffffffc00fc7947 */ /* 0x000fc0000383ffff */
[----:B------:R-:W-:-:S00]  /*0190*/  NOP ;  /* 0x0000000000007918 */ /* 0x000fc00000000000 */
        /* <DEDUP_REMOVED lines=14> */
.L_x_2:


//--------------------- .nv.global.init           --------------------------
	.section	.nv.global.init,"aw",@progbits
.nv.global.init:
	.type		$str,@object
	.size		$str,(.L_0 - $str)
$str:
        /*0000*/ 	.byte	0x74, 0x68, 0x72, 0x65, 0x61, 0x64, 0x49, 0x64, 0x78, 0x2e, 0x78, 0x20, 0x2d, 0x20, 0x25, 0x64
        /*0010*/ 	.byte	0x2c, 0x20, 0x50, 0x74, 0x72, 0x20, 0x25, 0x70, 0x0a, 0x00
.L_0:


//--------------------- .nv.shared.reserved.0     --------------------------
	.section	.nv.shared.reserved.0,"aw",@nobits
	.weak		__nv_reservedSMEM_offset_0_alias
	.size		__nv_reservedSMEM_offset_0_alias, 0, 64
	.other		__nv_reservedSMEM_offset_0_alias,@"STO_CUDA_RESERVED_SHARED STV_DEFAULT"
__nv_reservedSMEM_offset_0_alias:
	.zero		0
	.zero		64


//--------------------- .nv.constant0._Z12print_kernelPPiii --------------------------
	.section	.nv.constant0._Z12print_kernelPPiii,"a",@progbits
	.sectionflags	@""
	.align	4
.nv.constant0._Z12print_kernelPPiii:
	.zero		912


//--------------------- SYMBOLS --------------------------

	.type		.nv.reservedSmem.offset0,@object
	.size		.nv.reservedSmem.offset0,0x4
	.type		vprintf,@function
